//
// Generated by NVIDIA NVVM Compiler
//
// Compiler Build ID: CL-36424714
// Cuda compilation tools, release 13.0, V13.0.88
// Based on NVVM 20.0.0
//

.version 9.0
.target sm_100
.address_size 64

	// .globl	_Z10stencil_1dPfS_i
.extern .func  (.param .b32 func_retval0) vprintf
(
	.param .b64 vprintf_param_0,
	.param .b64 vprintf_param_1
)
;
.const .align 4 .b8 coef[20];
// _ZZ10stencil_1dPfS_iE4smem has been demoted
.global .align 1 .b8 $str[36] = {10, 115, 109, 101, 109, 91, 37, 100, 93, 61, 105, 110, 91, 37, 100, 93, 32, 98, 121, 32, 37, 100, 44, 32, 118, 97, 108, 117, 101, 32, 105, 115, 32, 37, 102};
.global .align 1 .b8 $str$1[35] = {10, 115, 109, 101, 109, 91, 37, 100, 93, 61, 105, 110, 91, 37, 100, 93, 32, 98, 121, 32, 37, 100, 44, 118, 97, 108, 117, 101, 32, 105, 115, 32, 37, 102};
.global .align 1 .b8 $str$2[14] = {10, 105, 110, 91, 37, 100, 93, 32, 105, 115, 32, 37, 102};
.global .align 1 .b8 $str$3[20] = {10, 111, 117, 116, 91, 37, 100, 93, 32, 61, 32, 37, 102, 32, 98, 121, 32, 37, 100};

.visible .entry _Z10stencil_1dPfS_i(
	.param .u64 .ptr .align 1 _Z10stencil_1dPfS_i_param_0,
	.param .u64 .ptr .align 1 _Z10stencil_1dPfS_i_param_1,
	.param .u32 _Z10stencil_1dPfS_i_param_2
)
{
	.local .align 8 .b8 	__local_depot0[24];
	.reg .b64 	%SP;
	.reg .b64 	%SPL;
	.reg .pred 	%p<2>;
	.reg .b32 	%r<22>;
	.reg .b32 	%f<26>;
	.reg .b64 	%rd<25>;
	.reg .b64 	%fd<6>;
	// demoted variable
	.shared .align 4 .b8 _ZZ10stencil_1dPfS_iE4smem[64];
	mov.u64 	%SPL, __local_depot0;
	cvta.local.u64 	%SP, %SPL;
	ld.param.u64 	%rd5, [_Z10stencil_1dPfS_i_param_0];
	ld.param.u64 	%rd4, [_Z10stencil_1dPfS_i_param_1];
	cvta.to.global.u64 	%rd1, %rd5;
	add.u64 	%rd6, %SP, 0;
	add.u64 	%rd2, %SPL, 0;
	mov.u32 	%r4, %ctaid.x;
	mov.u32 	%r5, %ntid.x;
	mov.u32 	%r1, %tid.x;
	mad.lo.s32 	%r2, %r4, %r5, %r1;
	add.s32 	%r6, %r1, 4;
	mul.wide.s32 	%rd7, %r2, 4;
	add.s64 	%rd3, %rd1, %rd7;
	ld.global.f32 	%f1, [%rd3];
	shl.b32 	%r7, %r1, 2;
	mov.u32 	%r8, _ZZ10stencil_1dPfS_iE4smem;
	add.s32 	%r3, %r8, %r7;
	st.shared.f32 	[%r3+16], %f1;
	cvt.f64.f32 	%fd1, %f1;
	st.local.v2.u32 	[%rd2], {%r6, %r2};
	st.local.u32 	[%rd2+8], %r1;
	st.local.f64 	[%rd2+16], %fd1;
	mov.u64 	%rd8, $str;
	cvta.global.u64 	%rd9, %rd8;
	{ // callseq 0, 0
	.param .b64 param0;
	st.param.b64 	[param0], %rd9;
	.param .b64 param1;
	st.param.b64 	[param1], %rd6;
	.param .b32 retval0;
	call.uni (retval0), 
	vprintf, 
	(
	param0, 
	param1
	);
	ld.param.b32 	%r9, [retval0];
	} // callseq 0
	bar.sync 	0;
	setp.gt.u32 	%p1, %r1, 3;
	@%p1 bra 	$L__BB0_2;
	add.s32 	%r11, %r2, -4;
	ld.global.f32 	%f2, [%rd3+-16];
	st.shared.f32 	[%r3], %f2;
	add.s32 	%r12, %r2, 8;
	ld.global.f32 	%f3, [%rd3+32];
	add.s32 	%r13, %r1, 12;
	st.shared.f32 	[%r3+48], %f3;
	cvt.f64.f32 	%fd2, %f2;
	st.local.v2.u32 	[%rd2], {%r1, %r11};
	st.local.u32 	[%rd2+8], %r1;
	st.local.f64 	[%rd2+16], %fd2;
	cvta.global.u64 	%rd11, %rd8;
	{ // callseq 1, 0
	.param .b64 param0;
	st.param.b64 	[param0], %rd11;
	.param .b64 param1;
	st.param.b64 	[param1], %rd6;
	.param .b32 retval0;
	call.uni (retval0), 
	vprintf, 
	(
	param0, 
	param1
	);
	ld.param.b32 	%r14, [retval0];
	} // callseq 1
	ld.global.f32 	%f4, [%rd3+32];
	cvt.f64.f32 	%fd3, %f4;
	st.local.v2.u32 	[%rd2], {%r13, %r12};
	st.local.u32 	[%rd2+8], %r1;
	st.local.f64 	[%rd2+16], %fd3;
	mov.u64 	%rd13, $str$1;
	cvta.global.u64 	%rd14, %rd13;
	{ // callseq 2, 0
	.param .b64 param0;
	st.param.b64 	[param0], %rd14;
	.param .b64 param1;
	st.param.b64 	[param1], %rd6;
	.param .b32 retval0;
	call.uni (retval0), 
	vprintf, 
	(
	param0, 
	param1
	);
	ld.param.b32 	%r16, [retval0];
	} // callseq 2
$L__BB0_2:
	bar.sync 	0;
	ld.const.f32 	%f5, [coef+4];
	ld.shared.f32 	%f6, [%r3+20];
	ld.shared.f32 	%f7, [%r3+12];
	sub.f32 	%f8, %f6, %f7;
	fma.rn.f32 	%f9, %f5, %f8, 0f00000000;
	ld.const.f32 	%f10, [coef+8];
	ld.shared.f32 	%f11, [%r3+24];
	ld.shared.f32 	%f12, [%r3+8];
	sub.f32 	%f13, %f11, %f12;
	fma.rn.f32 	%f14, %f10, %f13, %f9;
	ld.const.f32 	%f15, [coef+12];
	ld.shared.f32 	%f16, [%r3+28];
	ld.shared.f32 	%f17, [%r3+4];
	sub.f32 	%f18, %f16, %f17;
	fma.rn.f32 	%f19, %f15, %f18, %f14;
	ld.const.f32 	%f20, [coef+16];
	ld.shared.f32 	%f21, [%r3+32];
	ld.shared.f32 	%f22, [%r3];
	sub.f32 	%f23, %f21, %f22;
	fma.rn.f32 	%f24, %f20, %f23, %f19;
	cvta.to.global.u64 	%rd15, %rd4;
	add.s64 	%rd17, %rd15, %rd7;
	st.global.f32 	[%rd17], %f24;
	mul.wide.u32 	%rd18, %r1, 4;
	add.s64 	%rd19, %rd1, %rd18;
	ld.global.f32 	%f25, [%rd19];
	cvt.f64.f32 	%fd4, %f25;
	st.local.u32 	[%rd2], %r2;
	st.local.f64 	[%rd2+8], %fd4;
	mov.u64 	%rd20, $str$2;
	cvta.global.u64 	%rd21, %rd20;
	{ // callseq 3, 0
	.param .b64 param0;
	st.param.b64 	[param0], %rd21;
	.param .b64 param1;
	st.param.b64 	[param1], %rd6;
	.param .b32 retval0;
	call.uni (retval0), 
	vprintf, 
	(
	param0, 
	param1
	);
	ld.param.b32 	%r18, [retval0];
	} // callseq 3
	cvt.f64.f32 	%fd5, %f24;
	st.local.u32 	[%rd2], %r2;
	st.local.f64 	[%rd2+8], %fd5;
	st.local.u32 	[%rd2+16], %r1;
	mov.u64 	%rd23, $str$3;
	cvta.global.u64 	%rd24, %rd23;
	{ // callseq 4, 0
	.param .b64 param0;
	st.param.b64 	[param0], %rd24;
	.param .b64 param1;
	st.param.b64 	[param1], %rd6;
	.param .b32 retval0;
	call.uni (retval0), 
	vprintf, 
	(
	param0, 
	param1
	);
	ld.param.b32 	%r20, [retval0];
	} // callseq 4
	ret;

}


// ===== COMPILED SASS (sm_100) =====

	.target	sm_100

	.elftype	@"ET_EXEC"


//--------------------- .note.nv.tkinfo           --------------------------
	.section	.note.nv.tkinfo,"",@"SHT_NOTE"
	.sectionflags	@"SHF_NOTE_NV_TKINFO"
	.tkinfo
        /*0018*/ 	.word	0x00000002
        /*0030*/ 	.string	""
        /*0030*/ 	.string	"ptxas"
        /*0030*/ 	.string	"Cuda compilation tools, release 13.0, V13.0.88"
        /*0030*/ 	.string	"Build cuda_13.0.r13.0/compiler.36424714_0"
        /*0030*/ 	.string	"-arch sm_100 -m 64 "



//--------------------- .note.nv.cuinfo           --------------------------
	.section	.note.nv.cuinfo,"",@"SHT_NOTE"
	.sectionflags	@"SHF_NOTE_NV_CUINFO"
        /*0018*/ 	.short	0x0002
        /*001a*/ 	.short	0x0064
        /*001c*/ 	.short	0x0082
	.zero		2


//--------------------- .nv.info                  --------------------------
	.section	.nv.info,"",@"SHT_CUDA_INFO"
	.align	4


	//----- nvinfo : EIATTR_REGCOUNT
	.align		4
        /*0000*/ 	.byte	0x04, 0x2f
        /*0002*/ 	.short	(.L_6 - .L_5)
	.align		4
.L_5:
        /*0004*/ 	.word	index@(_Z10stencil_1dPfS_i)
        /*0008*/ 	.word	0x0000001e


	//----- nvinfo : EIATTR_FRAME_SIZE
	.align		4
.L_6:
        /*000c*/ 	.byte	0x04, 0x11
        /*000e*/ 	.short	(.L_8 - .L_7)
	.align		4
.L_7:
        /*0010*/ 	.word	index@(_Z10stencil_1dPfS_i)
        /*0014*/ 	.word	0x00000018


	//----- nvinfo : EIATTR_MIN_STACK_SIZE
	.align		4
.L_8:
        /*0018*/ 	.byte	0x04, 0x12
        /*001a*/ 	.short	(.L_10 - .L_9)
	.align		4
.L_9:
        /*001c*/ 	.word	index@(_Z10stencil_1dPfS_i)
        /*0020*/ 	.word	0x00000018
.L_10:


//--------------------- .nv.compat                --------------------------
	.section	.nv.compat,"",@"SHT_CUDA_COMPAT_INFO"
	.align	4
        /*0000*/ 	.byte	0x02, 0x09, 0x00, 0x00, 0x02, 0x02, 0x01, 0x00, 0x02, 0x05, 0x05, 0x00, 0x03, 0x07, 0x01, 0x01
        /*0010*/ 	.byte	0x02, 0x03, 0x00, 0x00, 0x02, 0x06, 0x01, 0x00, 0x04, 0x0b, 0x08, 0x00, 0x09, 0x00, 0x00, 0x00
        /*0020*/ 	.byte	0x00, 0x00, 0x00, 0x00


//--------------------- .nv.info._Z10stencil_1dPfS_i --------------------------
	.section	.nv.info._Z10stencil_1dPfS_i,"",@"SHT_CUDA_INFO"
	.sectionflags	@""
	.align	4


	//----- nvinfo : EIATTR_CUDA_API_VERSION
	.align		4
        /*0000*/ 	.byte	0x04, 0x37
        /*0002*/ 	.short	(.L_12 - .L_11)
.L_11:
        /*0004*/ 	.word	0x00000082


	//----- nvinfo : EIATTR_KPARAM_INFO
	.align		4
.L_12:
        /*0008*/ 	.byte	0x04, 0x17
        /*000a*/ 	.short	(.L_14 - .L_13)
.L_13:
        /*000c*/ 	.word	0x00000000
        /*0010*/ 	.short	0x0002
        /*0012*/ 	.short	0x0010
        /*0014*/ 	.byte	0x00, 0xf0, 0x11, 0x00


	//----- nvinfo : EIATTR_KPARAM_INFO
	.align		4
.L_14:
        /*0018*/ 	.byte	0x04, 0x17
        /*001a*/ 	.short	(.L_16 - .L_15)
.L_15:
        /*001c*/ 	.word	0x00000000
        /*0020*/ 	.short	0x0001
        /*0022*/ 	.short	0x0008
        /*0024*/ 	.byte	0x00, 0xf5, 0x21, 0x00


	//----- nvinfo : EIATTR_KPARAM_INFO
	.align		4
.L_16:
        /*0028*/ 	.byte	0x04, 0x17
        /*002a*/ 	.short	(.L_18 - .L_17)
.L_17:
        /*002c*/ 	.word	0x00000000
        /*0030*/ 	.short	0x0000
        /*0032*/ 	.short	0x0000
        /*0034*/ 	.byte	0x00, 0xf5, 0x21, 0x00


	//----- nvinfo : EIATTR_SPARSE_MMA_MASK
	.align		4
.L_18:
        /*0038*/ 	.byte	0x03, 0x50
        /*003a*/ 	.short	0x0000


	//----- nvinfo : EIATTR_MAXREG_COUNT
	.align		4
        /*003c*/ 	.byte	0x03, 0x1b
        /*003e*/ 	.short	0x00ff


	//----- nvinfo : EIATTR_NUM_BARRIERS
	.align		4
        /*0040*/ 	.byte	0x02, 0x4c
        /*0042*/ 	.byte	0x01
	.zero		1


	//----- nvinfo : EIATTR_EXTERNS
	.align		4
        /*0044*/ 	.byte	0x04, 0x0f
        /*0046*/ 	.short	(.L_20 - .L_19)


	//   ....[0]....
	.align		4
.L_19:
        /*0048*/ 	.word	index@(vprintf)


	//----- nvinfo : EIATTR_MERCURY_ISA_VERSION
	.align		4
.L_20:
        /*004c*/ 	.byte	0x03, 0x5f
        /*004e*/ 	.short	0x0101


	//----- nvinfo : EIATTR_VRC_CTA_INIT_COUNT
	.align		4
        /*0050*/ 	.byte	0x02, 0x4a
	.zero		1
	.zero		1


	//----- nvinfo : EIATTR_SYSCALL_OFFSETS
	.align		4
        /*0054*/ 	.byte	0x04, 0x46
        /*0056*/ 	.short	(.L_22 - .L_21)


	//   ....[0]....
.L_21:
        /*0058*/ 	.word	0x00000200


	//   ....[1]....
        /*005c*/ 	.word	0x00000370


	//   ....[2]....
        /*0060*/ 	.word	0x00000440


	//   ....[3]....
        /*0064*/ 	.word	0x000006b0


	//   ....[4]....
        /*0068*/ 	.word	0x00000770


	//----- nvinfo : EIATTR_EXIT_INSTR_OFFSETS
	.align		4
.L_22:
        /*006c*/ 	.byte	0x04, 0x1c
        /*006e*/ 	.short	(.L_24 - .L_23)


	//   ....[0]....
.L_23:
        /*0070*/ 	.word	0x00000780


	//----- nvinfo : EIATTR_CRS_STACK_SIZE
	.align		4
.L_24:
        /*0074*/ 	.byte	0x04, 0x1e
        /*0076*/ 	.short	(.L_26 - .L_25)
.L_25:
        /*0078*/ 	.word	0x00000000


	//----- nvinfo : EIATTR_CBANK_PARAM_SIZE
	.align		4
.L_26:
        /*007c*/ 	.byte	0x03, 0x19
        /*007e*/ 	.short	0x0014


	//----- nvinfo : EIATTR_PARAM_CBANK
	.align		4
        /*0080*/ 	.byte	0x04, 0x0a
        /*0082*/ 	.short	(.L_28 - .L_27)
	.align		4
.L_27:
        /*0084*/ 	.word	index@(.nv.constant0._Z10stencil_1dPfS_i)
        /*0088*/ 	.short	0x0380
        /*008a*/ 	.short	0x0014


	//----- nvinfo : EIATTR_SW_WAR
	.align		4
.L_28:
        /*008c*/ 	.byte	0x04, 0x36
        /*008e*/ 	.short	(.L_30 - .L_29)
.L_29:
        /*0090*/ 	.word	0x00000008
.L_30:


//--------------------- .nv.callgraph             --------------------------
	.section	.nv.callgraph,"",@"SHT_CUDA_CALLGRAPH"
	.align	4
	.sectionentsize	8
	.align		4
        /*0000*/ 	.word	0x00000000
	.align		4
        /*0004*/ 	.word	0xffffffff
	.align		4
        /*0008*/ 	.word	index@(_Z10stencil_1dPfS_i)
	.align		4
        /*000c*/ 	.word	index@(vprintf)
	.align		4
        /*0010*/ 	.word	0x00000000
	.align		4
        /*0014*/ 	.word	0xfffffffe
	.align		4
        /*0018*/ 	.word	0x00000000
	.align		4
        /*001c*/ 	.word	0xfffffffd
	.align		4
        /*0020*/ 	.word	0x00000000
	.align		4
        /*0024*/ 	.word	0xfffffffc


//--------------------- .nv.constant4             --------------------------
	.section	.nv.constant4,"a",@progbits
	.align	8
	.align		8
.nv.constant4:
        /*0000*/ 	.dword	vprintf
	.align		8
        /*0008*/ 	.dword	$str
	.align		8
        /*0010*/ 	.dword	$str$1
	.align		8
        /*0018*/ 	.dword	$str$2
	.align		8
        /*0020*/ 	.dword	$str$3


//--------------------- .nv.constant3             --------------------------
	.section	.nv.constant3,"a",@progbits
	.align	4
.nv.constant3:
	.type		coef,@object
	.size		coef,(.L_0 - coef)
coef:
	.zero		20
.L_0:


//--------------------- .text._Z10stencil_1dPfS_i --------------------------
	.section	.text._Z10stencil_1dPfS_i,"ax",@progbits
	.align	128
        .global         _Z10stencil_1dPfS_i
        .type           _Z10stencil_1dPfS_i,@function
        .size           _Z10stencil_1dPfS_i,(.L_x_6 - _Z10stencil_1dPfS_i)
        .other          _Z10stencil_1dPfS_i,@"STO_CUDA_ENTRY STV_DEFAULT"
_Z10stencil_1dPfS_i:
.text._Z10stencil_1dPfS_i:
[----:B------:R-:W0:Y:S01]  /*0000*/  LDC R1, c[0x0][0x37c] ;  /* 0x0000df00ff017b82 */ /* 0x000e220000000800 */
[----:B------:R-:W1:Y:S01]  /*0010*/  S2R R2, SR_TID.X ;  /* 0x0000000000027919 */ /* 0x000e620000002100 */
[----:B------:R-:W2:Y:S06]  /*0020*/  LDCU UR6, c[0x0][0x2fc] ;  /* 0x00005f80ff0677ac */ /* 0x000eac0008000800 */
[----:B------:R-:W1:Y:S01]  /*0030*/  S2UR UR4, SR_CTAID.X ;  /* 0x00000000000479c3 */ /* 0x000e620000002500 */
[----:B0-----:R-:W-:Y:S01]  /*0040*/  IADD3 R1, PT, PT, R1, -0x18, RZ ;  /* 0xffffffe801017810 */ /* 0x001fe20007ffe0ff */
[----:B------:R-:W0:Y:S06]  /*0050*/  LDCU.64 UR36, c[0x0][0x358] ;  /* 0x00006b00ff2477ac */ /* 0x000e2c0008000a00 */
[----:B------:R-:W3:Y:S08]  /*0060*/  LDC.64 R16, c[0x0][0x380] ;  /* 0x0000e000ff107b82 */ /* 0x000ef00000000a00 */
[----:B------:R-:W4:Y:S01]  /*0070*/  S2UR UR5, SR_CgaCtaId ;  /* 0x00000000000579c3 */ /* 0x000f220000008800 */
[----:B------:R-:W-:Y:S01]  /*0080*/  MOV R27, 0x0 ;  /* 0x00000000001b7802 */ /* 0x000fe20000000f00 */
[----:B------:R-:W5:Y:S06]  /*0090*/  LDCU.64 UR8, c[0x4][0x8] ;  /* 0x01000100ff0877ac */ /* 0x000f6c0008000a00 */
[----:B------:R-:W1:Y:S02]  /*00a0*/  LDC R19, c[0x0][0x360] ;  /* 0x0000d800ff137b82 */ /* 0x000e640000000800 */
[----:B-1----:R-:W-:-:S04]  /*00b0*/  IMAD R19, R19, UR4, R2 ;  /* 0x0000000413137c24 */ /* 0x002fc8000f8e0202 */
[----:B---3--:R-:W-:-:S05]  /*00c0*/  IMAD.WIDE R16, R19, 0x4, R16 ;  /* 0x0000000413107825 */ /* 0x008fca00078e0210 */
[----:B0-----:R-:W3:Y:S01]  /*00d0*/  LDG.E R3, desc[UR36][R16.64] ;  /* 0x0000002410037981 */ /* 0x001ee2000c1e1900 */
[----:B------:R-:W-:Y:S01]  /*00e0*/  UMOV UR4, 0x400 ;  /* 0x0000040000047882 */ /* 0x000fe20000000000 */
[C---:B------:R-:W-:Y:S01]  /*00f0*/  VIADD R18, R2.reuse, 0x4 ;  /* 0x0000000402127836 */ /* 0x040fe20000000000 */
[----:B----4-:R-:W-:Y:S01]  /*0100*/  ULEA UR4, UR5, UR4, 0x18 ;  /* 0x0000000405047291 */ /* 0x010fe2000f8ec0ff */
[----:B------:R0:W-:Y:S01]  /*0110*/  STL [R1+0x8], R2 ;  /* 0x0000080201007387 */ /* 0x0001e20000100800 */
[----:B------:R-:W1:Y:S01]  /*0120*/  LDCU UR5, c[0x0][0x2f8] ;  /* 0x00005f00ff0577ac */ /* 0x000e620008000800 */
[----:B------:R0:W4:Y:S01]  /*0130*/  LDC.64 R8, c[0x4][R27] ;  /* 0x010000001b087b82 */ /* 0x0001220000000a00 */
[----:B-----5:R-:W-:Y:S01]  /*0140*/  IMAD.U32 R4, RZ, RZ, UR8 ;  /* 0x00000008ff047e24 */ /* 0x020fe2000f8e00ff */
[----:B------:R0:W-:Y:S01]  /*0150*/  STL.64 [R1], R18 ;  /* 0x0000001201007387 */ /* 0x0001e20000100a00 */
[----:B------:R-:W-:Y:S02]  /*0160*/  LEA R24, R2, UR4, 0x2 ;  /* 0x0000000402187c11 */ /* 0x000fe4000f8e10ff */
[----:B------:R-:W-:-:S02]  /*0170*/  MOV R5, UR9 ;  /* 0x0000000900057c02 */ /* 0x000fc40008000f00 */
[----:B-1----:R-:W-:-:S04]  /*0180*/  IADD3 R26, P0, PT, R1, UR5, RZ ;  /* 0x00000005011a7c10 */ /* 0x002fc8000ff1e0ff */
[----:B--2---:R-:W-:Y:S01]  /*0190*/  IADD3.X R25, PT, PT, RZ, UR6, RZ, P0, !PT ;  /* 0x00000006ff197c10 */ /* 0x004fe200087fe4ff */
[----:B------:R-:W-:-:S03]  /*01a0*/  IMAD.MOV.U32 R6, RZ, RZ, R26 ;  /* 0x000000ffff067224 */ /* 0x000fc600078e001a */
[----:B------:R-:W-:Y:S01]  /*01b0*/  MOV R7, R25 ;  /* 0x0000001900077202 */ /* 0x000fe20000000f00 */
[----:B---3--:R-:W1:Y:S01]  /*01c0*/  F2F.F64.F32 R10, R3 ;  /* 0x00000003000a7310 */ /* 0x008e620000201800 */
[----:B------:R0:W-:Y:S04]  /*01d0*/  STS [R24+0x10], R3 ;  /* 0x0000100318007388 */ /* 0x0001e80000000800 */
[----:B-1--4-:R0:W-:Y:S02]  /*01e0*/  STL.64 [R1+0x10], R10 ;  /* 0x0000100a01007387 */ /* 0x0121e40000100a00 */
[----:B------:R-:W-:-:S07]  /*01f0*/  LEPC R20, `(.L_x_0) ;  /* 0x000000001014794e */ /* 0x000fce0000000000 */
[----:B0-----:R-:W-:Y:S05]  /*0200*/  CALL.ABS.NOINC R8 ;  /* 0x0000000008007343 */ /* 0x001fea0003c00000 */
.L_x_0:
[----:B------:R-:W-:Y:S01]  /*0210*/  ISETP.GT.U32.AND P0, PT, R2, 0x3, PT ;  /* 0x000000030200780c */ /* 0x000fe20003f04070 */
[----:B------:R-:W-:Y:S05]  /*0220*/  WARPSYNC.ALL ;  /* 0x0000000000007948 */ /* 0x000fea0003800000 */
[----:B------:R-:W-:Y:S07]  /*0230*/  BAR.SYNC.DEFER_BLOCKING 0x0 ;  /* 0x0000000000007b1d */ /* 0x000fee0000010000 */
[----:B------:R-:W-:Y:S05]  /*0240*/  @P0 BRA `(.L_x_1) ;  /* 0x0000000000800947 */ /* 0x000fea0003800000 */
[----:B------:R-:W2:Y:S04]  /*0250*/  LDG.E R11, desc[UR36][R16.64+-0x10] ;  /* 0xfffff024100b7981 */ /* 0x000ea8000c1e1900 */
[----:B------:R-:W3:Y:S01]  /*0260*/  LDG.E R13, desc[UR36][R16.64+0x20] ;  /* 0x00002024100d7981 */ /* 0x000ee2000c1e1900 */
[C---:B------:R-:W-:Y:S01]  /*0270*/  VIADD R3, R19.reuse, 0xfffffffc ;  /* 0xfffffffc13037836 */ /* 0x040fe20000000000 */
[----:B------:R0:W1:Y:S01]  /*0280*/  LDC.64 R8, c[0x4][R27] ;  /* 0x010000001b087b82 */ /* 0x0000620000000a00 */
[----:B------:R-:W4:Y:S01]  /*0290*/  LDCU.64 UR4, c[0x4][0x8] ;  /* 0x01000100ff0477ac */ /* 0x000f220008000a00 */
[----:B------:R0:W-:Y:S01]  /*02a0*/  STL [R1+0x8], R2 ;  /* 0x0000080201007387 */ /* 0x0001e20000100800 */
[----:B------:R-:W-:Y:S01]  /*02b0*/  MOV R6, R26 ;  /* 0x0000001a00067202 */ /* 0x000fe20000000f00 */
[----:B------:R-:W-:Y:S01]  /*02c0*/  IMAD.MOV.U32 R7, RZ, RZ, R25 ;  /* 0x000000ffff077224 */ /* 0x000fe200078e0019 */
[----:B------:R-:W-:Y:S01]  /*02d0*/  IADD3 R23, PT, PT, R19, 0x8, RZ ;  /* 0x0000000813177810 */ /* 0x000fe20007ffe0ff */
[----:B------:R0:W-:Y:S01]  /*02e0*/  STL.64 [R1], R2 ;  /* 0x0000000201007387 */ /* 0x0001e20000100a00 */
[----:B------:R-:W-:Y:S01]  /*02f0*/  VIADD R22, R2, 0xc ;  /* 0x0000000c02167836 */ /* 0x000fe20000000000 */
[----:B----4-:R-:W-:Y:S01]  /*0300*/  MOV R4, UR4 ;  /* 0x0000000400047c02 */ /* 0x010fe20008000f00 */
[----:B------:R-:W-:Y:S01]  /*0310*/  IMAD.U32 R5, RZ, RZ, UR5 ;  /* 0x00000005ff057e24 */ /* 0x000fe2000f8e00ff */
[----:B--2---:R-:W2:Y:S01]  /*0320*/  F2F.F64.F32 R14, R11 ;  /* 0x0000000b000e7310 */ /* 0x004ea20000201800 */
[----:B------:R0:W-:Y:S04]  /*0330*/  STS [R24], R11 ;  /* 0x0000000b18007388 */ /* 0x0001e80000000800 */
[----:B---3--:R0:W-:Y:S04]  /*0340*/  STS [R24+0x30], R13 ;  /* 0x0000300d18007388 */ /* 0x0081e80000000800 */
[----:B-12---:R0:W-:Y:S02]  /*0350*/  STL.64 [R1+0x10], R14 ;  /* 0x0000100e01007387 */ /* 0x0061e40000100a00 */
[----:B------:R-:W-:-:S07]  /*0360*/  LEPC R20, `(.L_x_2) ;  /* 0x000000001014794e */ /* 0x000fce0000000000 */
[----:B0-----:R-:W-:Y:S05]  /*0370*/  CALL.ABS.NOINC R8 ;  /* 0x0000000008007343 */ /* 0x001fea0003c00000 */
.L_x_2:
[----:B------:R-:W2:Y:S01]  /*0380*/  LDG.E R16, desc[UR36][R16.64+0x20] ;  /* 0x0000202410107981 */ /* 0x000ea2000c1e1900 */
[----:B------:R0:W1:Y:S01]  /*0390*/  LDC.64 R10, c[0x4][R27] ;  /* 0x010000001b0a7b82 */ /* 0x0000620000000a00 */
[----:B------:R-:W3:Y:S01]  /*03a0*/  LDCU.64 UR4, c[0x4][0x10] ;  /* 0x01000200ff0477ac */ /* 0x000ee20008000a00 */
[----:B------:R-:W-:Y:S01]  /*03b0*/  MOV R6, R26 ;  /* 0x0000001a00067202 */ /* 0x000fe20000000f00 */
[----:B------:R0:W-:Y:S01]  /*03c0*/  STL.64 [R1], R22 ;  /* 0x0000001601007387 */ /* 0x0001e20000100a00 */
[----:B------:R-:W-:-:S03]  /*03d0*/  IMAD.MOV.U32 R7, RZ, RZ, R25 ;  /* 0x000000ffff077224 */ /* 0x000fc600078e0019 */
[----:B------:R0:W-:Y:S01]  /*03e0*/  STL [R1+0x8], R2 ;  /* 0x0000080201007387 */ /* 0x0001e20000100800 */
[----:B---3--:R-:W-:Y:S01]  /*03f0*/  MOV R4, UR4 ;  /* 0x0000000400047c02 */ /* 0x008fe20008000f00 */
[----:B------:R-:W-:Y:S01]  /*0400*/  IMAD.U32 R5, RZ, RZ, UR5 ;  /* 0x00000005ff057e24 */ /* 0x000fe2000f8e00ff */
[----:B--2---:R-:W2:Y:S02]  /*0410*/  F2F.F64.F32 R8, R16 ;  /* 0x0000001000087310 */ /* 0x004ea40000201800 */
[----:B-12---:R0:W-:Y:S04]  /*0420*/  STL.64 [R1+0x10], R8 ;  /* 0x0000100801007387 */ /* 0x0061e80000100a00 */
[----:B------:R-:W-:-:S07]  /*0430*/  LEPC R20, `(.L_x_1) ;  /* 0x000000001014794e */ /* 0x000fce0000000000 */
[----:B0-----:R-:W-:Y:S05]  /*0440*/  CALL.ABS.NOINC R10 ;  /* 0x000000000a007343 */ /* 0x001fea0003c00000 */
.L_x_1:
[----:B------:R-:W-:Y:S05]  /*0450*/  WARPSYNC.ALL ;  /* 0x0000000000007948 */ /* 0x000fea0003800000 */
[----:B------:R-:W-:Y:S06]  /*0460*/  BAR.SYNC.DEFER_BLOCKING 0x0 ;  /* 0x0000000000007b1d */ /* 0x000fec0000010000 */
[----:B------:R-:W0:Y:S02]  /*0470*/  LDCU UR4, c[0x3][0x4] ;  /* 0x00c00080ff0477ac */ /* 0x000e240008000800 */
[----:B------:R-:W1:Y:S01]  /*0480*/  LDC.64 R8, c[0x0][0x388] ;  /* 0x0000e200ff087b82 */ /* 0x000e620000000a00 */
[----:B------:R-:W2:Y:S01]  /*0490*/  LDCU.64 UR6, c[0x3][0x8] ;  /* 0x00c00100ff0677ac */ /* 0x000ea20008000a00 */
[----:B------:R-:W3:Y:S06]  /*04a0*/  LDCU UR5, c[0x3][0x10] ;  /* 0x00c00200ff0577ac */ /* 0x000eec0008000800 */
[----:B------:R-:W4:Y:S01]  /*04b0*/  LDC.64 R10, c[0x0][0x380] ;  /* 0x0000e000ff0a7b82 */ /* 0x000f220000000a00 */
[----:B------:R-:W-:Y:S04]  /*04c0*/  LDS R0, [R24+0x14] ;  /* 0x0000140018007984 */ /* 0x000fe80000000800 */
[----:B------:R-:W5:Y:S01]  /*04d0*/  LDS R3, [R24+0xc] ;  /* 0x00000c0018037984 */ /* 0x000f620000000800 */
[----:B-1----:R-:W-:-:S03]  /*04e0*/  IMAD.WIDE R8, R19, 0x4, R8 ;  /* 0x0000000413087825 */ /* 0x002fc600078e0208 */
[----:B------:R-:W-:Y:S04]  /*04f0*/  LDS R4, [R24+0x18] ;  /* 0x0000180018047984 */ /* 0x000fe80000000800 */
[----:B------:R-:W1:Y:S01]  /*0500*/  LDS R5, [R24+0x8] ;  /* 0x0000080018057984 */ /* 0x000e620000000800 */
[----:B----4-:R-:W-:-:S03]  /*0510*/  IMAD.WIDE.U32 R10, R2, 0x4, R10 ;  /* 0x00000004020a7825 */ /* 0x010fc600078e000a */
[----:B------:R-:W-:Y:S04]  /*0520*/  LDS R6, [R24+0x1c] ;  /* 0x00001c0018067984 */ /* 0x000fe80000000800 */
[----:B------:R-:W4:Y:S04]  /*0530*/  LDS R7, [R24+0x4] ;  /* 0x0000040018077984 */ /* 0x000f280000000800 */
[----:B------:R-:W-:Y:S04]  /*0540*/  LDS R12, [R24+0x20] ;  /* 0x00002000180c7984 */ /* 0x000fe80000000800 */
[----:B------:R-:W3:Y:S01]  /*0550*/  LDS R13, [R24] ;  /* 0x00000000180d7984 */ /* 0x000ee20000000800 */
[----:B-----5:R-:W-:-:S04]  /*0560*/  FADD R0, R0, -R3 ;  /* 0x8000000300007221 */ /* 0x020fc80000000000 */
[----:B0-----:R-:W-:Y:S01]  /*0570*/  FFMA R0, R0, UR4, RZ ;  /* 0x0000000400007c23 */ /* 0x001fe200080000ff */
[----:B-1----:R-:W-:-:S04]  /*0580*/  FADD R5, R4, -R5 ;  /* 0x8000000504057221 */ /* 0x002fc80000000000 */
[----:B--2---:R-:W-:Y:S01]  /*0590*/  FFMA R0, R5, UR6, R0 ;  /* 0x0000000605007c23 */ /* 0x004fe20008000000 */
[----:B----4-:R-:W-:-:S04]  /*05a0*/  FADD R7, R6, -R7 ;  /* 0x8000000706077221 */ /* 0x010fc80000000000 */
[----:B------:R-:W-:Y:S01]  /*05b0*/  FFMA R0, R7, UR7, R0 ;  /* 0x0000000707007c23 */ /* 0x000fe20008000000 */
[----:B---3--:R-:W-:-:S04]  /*05c0*/  FADD R13, R12, -R13 ;  /* 0x8000000d0c0d7221 */ /* 0x008fc80000000000 */
[----:B------:R-:W-:Y:S01]  /*05d0*/  FFMA R16, R13, UR5, R0 ;  /* 0x000000050d107c23 */ /* 0x000fe20008000000 */
[----:B------:R-:W-:Y:S01]  /*05e0*/  MOV R17, 0x0 ;  /* 0x0000000000117802 */ /* 0x000fe20000000f00 */
[----:B------:R0:W-:Y:S01]  /*05f0*/  STL [R1], R19 ;  /* 0x0000001301007387 */ /* 0x0001e20000100800 */
[----:B------:R-:W1:Y:S03]  /*0600*/  LDCU.64 UR4, c[0x4][0x18] ;  /* 0x01000300ff0477ac */ /* 0x000e660008000a00 */
[----:B------:R0:W-:Y:S04]  /*0610*/  STG.E desc[UR36][R8.64], R16 ;  /* 0x0000001008007986 */ /* 0x0001e8000c101924 */
[----:B------:R-:W2:Y:S01]  /*0620*/  LDG.E R10, desc[UR36][R10.64] ;  /* 0x000000240a0a7981 */ /* 0x000ea2000c1e1900 */
[----:B------:R0:W3:Y:S01]  /*0630*/  LDC.64 R14, c[0x4][R17] ;  /* 0x01000000110e7b82 */ /* 0x0000e20000000a00 */
[----:B------:R-:W-:Y:S01]  /*0640*/  MOV R6, R26 ;  /* 0x0000001a00067202 */ /* 0x000fe20000000f00 */
[----:B------:R-:W-:Y:S01]  /*0650*/  IMAD.MOV.U32 R7, RZ, RZ, R25 ;  /* 0x000000ffff077224 */ /* 0x000fe200078e0019 */
[----:B-1----:R-:W-:Y:S01]  /*0660*/  MOV R4, UR4 ;  /* 0x0000000400047c02 */ /* 0x002fe20008000f00 */
[----:B------:R-:W-:Y:S01]  /*0670*/  IMAD.U32 R5, RZ, RZ, UR5 ;  /* 0x00000005ff057e24 */ /* 0x000fe2000f8e00ff */
[----:B--2---:R-:W1:Y:S02]  /*0680*/  F2F.F64.F32 R12, R10 ;  /* 0x0000000a000c7310 */ /* 0x004e640000201800 */
[----:B-1-3--:R0:W-:Y:S04]  /*0690*/  STL.64 [R1+0x8], R12 ;  /* 0x0000080c01007387 */ /* 0x00a1e80000100a00 */
[----:B------:R-:W-:-:S07]  /*06a0*/  LEPC R20, `(.L_x_3) ;  /* 0x000000001014794e */ /* 0x000fce0000000000 */
[----:B0-----:R-:W-:Y:S05]  /*06b0*/  CALL.ABS.NOINC R14 ;  /* 0x000000000e007343 */ /* 0x001fea0003c00000 */
.L_x_3:
[----:B------:R-:W0:Y:S01]  /*06c0*/  F2F.F64.F32 R8, R16 ;  /* 0x0000001000087310 */ /* 0x000e220000201800 */
[----:B------:R1:W-:Y:S01]  /*06d0*/  STL [R1], R19 ;  /* 0x0000001301007387 */ /* 0x0003e20000100800 */
[----:B------:R1:W2:Y:S01]  /*06e0*/  LDC.64 R10, c[0x4][R17] ;  /* 0x01000000110a7b82 */ /* 0x0002a20000000a00 */
[----:B------:R-:W3:Y:S01]  /*06f0*/  LDCU.64 UR4, c[0x4][0x20] ;  /* 0x01000400ff0477ac */ /* 0x000ee20008000a00 */
[----:B------:R-:W-:Y:S01]  /*0700*/  MOV R6, R26 ;  /* 0x0000001a00067202 */ /* 0x000fe20000000f00 */
[----:B------:R1:W-:Y:S01]  /*0710*/  STL [R1+0x10], R2 ;  /* 0x0000100201007387 */ /* 0x0003e20000100800 */
[----:B------:R-:W-:-:S03]  /*0720*/  MOV R7, R25 ;  /* 0x0000001900077202 */ /* 0x000fc60000000f00 */
[----:B0-----:R1:W-:Y:S01]  /*0730*/  STL.64 [R1+0x8], R8 ;  /* 0x0000080801007387 */ /* 0x0013e20000100a00 */
[----:B---3--:R-:W-:Y:S01]  /*0740*/  MOV R4, UR4 ;  /* 0x0000000400047c02 */ /* 0x008fe20008000f00 */
[----:B------:R-:W-:-:S07]  /*0750*/  IMAD.U32 R5, RZ, RZ, UR5 ;  /* 0x00000005ff057e24 */ /* 0x000fce000f8e00ff */
[----:B------:R-:W-:-:S07]  /*0760*/  LEPC R20, `(.L_x_4) ;  /* 0x000000001014794e */ /* 0x000fce0000000000 */
[----:B-12---:R-:W-:Y:S05]  /*0770*/  CALL.ABS.NOINC R10 ;  /* 0x000000000a007343 */ /* 0x006fea0003c00000 */
.L_x_4:
[----:B------:R-:W-:Y:S05]  /*0780*/  EXIT ;  /* 0x000000000000794d */ /* 0x000fea0003800000 */
.L_x_5:
[----:B------:R-:W-:-:S00]  /*0790*/  BRA `(.L_x_5) ;  /* 0xfffffffc00fc7947 */ /* 0x000fc0000383ffff */
[----:B------:R-:W-:-:S00]  /*07a0*/  NOP ;  /* 0x0000000000007918 */ /* 0x000fc00000000000 */
        /* <DEDUP_REMOVED lines=13> */
.L_x_6:


//--------------------- .nv.global.init           --------------------------
	.section	.nv.global.init,"aw",@progbits
.nv.global.init:
	.type		$str$2,@object
	.size		$str$2,($str$3 - $str$2)
$str$2:
        /*0000*/ 	.byte	0x0a, 0x69, 0x6e, 0x5b, 0x25, 0x64, 0x5d, 0x20, 0x69, 0x73, 0x20, 0x25, 0x66, 0x00
	.type		$str$3,@object
	.size		$str$3,($str$1 - $str$3)
$str$3:
        /*000e*/ 	.byte	0x0a, 0x6f, 0x75, 0x74, 0x5b, 0x25, 0x64, 0x5d, 0x20, 0x3d, 0x20, 0x25, 0x66, 0x20, 0x62, 0x79
        /*001e*/ 	.byte	0x20, 0x25, 0x64, 0x00
	.type		$str$1,@object
	.size		$str$1,($str - $str$1)
$str$1:
        /*0022*/ 	.byte	0x0a, 0x73, 0x6d, 0x65, 0x6d, 0x5b, 0x25, 0x64, 0x5d, 0x3d, 0x69, 0x6e, 0x5b, 0x25, 0x64, 0x5d
        /*0032*/ 	.byte	0x20, 0x62, 0x79, 0x20, 0x25, 0x64, 0x2c, 0x76, 0x61, 0x6c, 0x75, 0x65, 0x20, 0x69, 0x73, 0x20
        /*0042*/ 	.byte	0x25, 0x66, 0x00
	.type		$str,@object
	.size		$str,(.L_1 - $str)
$str:
        /*0045*/ 	.byte	0x0a, 0x73, 0x6d, 0x65, 0x6d, 0x5b, 0x25, 0x64, 0x5d, 0x3d, 0x69, 0x6e, 0x5b, 0x25, 0x64, 0x5d
        /*0055*/ 	.byte	0x20, 0x62, 0x79, 0x20, 0x25, 0x64, 0x2c, 0x20, 0x76, 0x61, 0x6c, 0x75, 0x65, 0x20, 0x69, 0x73
        /*0065*/ 	.byte	0x20, 0x25, 0x66, 0x00
.L_1:


//--------------------- .nv.shared._Z10stencil_1dPfS_i --------------------------
	.section	.nv.shared._Z10stencil_1dPfS_i,"aw",@nobits
	.sectionflags	@""
	.align	4
.nv.shared._Z10stencil_1dPfS_i:
	.zero		1088


//--------------------- .nv.shared.reserved.0     --------------------------
	.section	.nv.shared.reserved.0,"aw",@nobits
	.weak		__nv_reservedSMEM_offset_0_alias
	.size		__nv_reservedSMEM_offset_0_alias, 0, 64
	.other		__nv_reservedSMEM_offset_0_alias,@"STO_CUDA_RESERVED_SHARED STV_DEFAULT"
__nv_reservedSMEM_offset_0_alias:
	.zero		0
	.zero		64


//--------------------- .nv.constant0._Z10stencil_1dPfS_i --------------------------
	.section	.nv.constant0._Z10stencil_1dPfS_i,"a",@progbits
	.sectionflags	@""
	.align	4
.nv.constant0._Z10stencil_1dPfS_i:
	.zero		916


//--------------------- SYMBOLS --------------------------

	.type		.nv.reservedSmem.offset0,@object
	.size		.nv.reservedSmem.offset0,0x4
	.type		.nv.reservedSmem.cap,@object
	.size		.nv.reservedSmem.cap,0x4
	.type		vprintf,@function
